//
// Generated by NVIDIA NVVM Compiler
//
// Compiler Build ID: CL-36424714
// Cuda compilation tools, release 13.0, V13.0.88
// Based on NVVM 20.0.0
//

.version 9.0
.target sm_100
.address_size 64

	// .globl	_Z21Kernel_Dot_reduction2PfS_iiii

.visible .entry _Z21Kernel_Dot_reduction2PfS_iiii(
	.param .u64 .ptr .align 1 _Z21Kernel_Dot_reduction2PfS_iiii_param_0,
	.param .u64 .ptr .align 1 _Z21Kernel_Dot_reduction2PfS_iiii_param_1,
	.param .u32 _Z21Kernel_Dot_reduction2PfS_iiii_param_2,
	.param .u32 _Z21Kernel_Dot_reduction2PfS_iiii_param_3,
	.param .u32 _Z21Kernel_Dot_reduction2PfS_iiii_param_4,
	.param .u32 _Z21Kernel_Dot_reduction2PfS_iiii_param_5
)
{
	.reg .pred 	%p<13>;
	.reg .b32 	%r<73>;
	.reg .b32 	%f<83>;
	.reg .b64 	%rd<65>;

	ld.param.u64 	%rd2, [_Z21Kernel_Dot_reduction2PfS_iiii_param_0];
	ld.param.u64 	%rd3, [_Z21Kernel_Dot_reduction2PfS_iiii_param_1];
	ld.param.u32 	%r27, [_Z21Kernel_Dot_reduction2PfS_iiii_param_2];
	ld.param.u32 	%r28, [_Z21Kernel_Dot_reduction2PfS_iiii_param_3];
	ld.param.u32 	%r26, [_Z21Kernel_Dot_reduction2PfS_iiii_param_5];
	cvta.to.global.u64 	%rd1, %rd3;
	mov.u32 	%r29, %ntid.x;
	mov.u32 	%r30, %ctaid.x;
	mov.u32 	%r31, %tid.x;
	mad.lo.s32 	%r1, %r29, %r30, %r31;
	mov.u32 	%r32, %ntid.y;
	mov.u32 	%r33, %ctaid.y;
	mov.u32 	%r34, %tid.y;
	mad.lo.s32 	%r35, %r32, %r33, %r34;
	setp.ge.u32 	%p1, %r1, %r27;
	setp.ge.u32 	%p2, %r35, %r28;
	or.pred  	%p3, %p1, %p2;
	@%p3 bra 	$L__BB0_15;
	setp.lt.s32 	%p4, %r26, 1;
	mov.f32 	%f82, 0f00000000;
	@%p4 bra 	$L__BB0_14;
	mad.lo.s32 	%r37, %r28, %r1, %r35;
	mul.lo.s32 	%r3, %r37, %r26;
	and.b32  	%r4, %r26, 15;
	setp.lt.u32 	%p5, %r26, 16;
	mov.f32 	%f82, 0f00000000;
	mov.b32 	%r69, 0;
	@%p5 bra 	$L__BB0_5;
	and.b32  	%r69, %r26, 2147483632;
	neg.s32 	%r67, %r69;
	add.s32 	%r66, %r3, 7;
	mov.f32 	%f82, 0f00000000;
$L__BB0_4:
	.pragma "nounroll";
	add.s32 	%r38, %r66, -7;
	mul.wide.u32 	%rd4, %r38, 4;
	add.s64 	%rd5, %rd1, %rd4;
	ld.global.f32 	%f18, [%rd5];
	add.f32 	%f19, %f82, %f18;
	add.s32 	%r39, %r66, -6;
	mul.wide.u32 	%rd6, %r39, 4;
	add.s64 	%rd7, %rd1, %rd6;
	ld.global.f32 	%f20, [%rd7];
	add.f32 	%f21, %f19, %f20;
	add.s32 	%r40, %r66, -5;
	mul.wide.u32 	%rd8, %r40, 4;
	add.s64 	%rd9, %rd1, %rd8;
	ld.global.f32 	%f22, [%rd9];
	add.f32 	%f23, %f21, %f22;
	add.s32 	%r41, %r66, -4;
	mul.wide.u32 	%rd10, %r41, 4;
	add.s64 	%rd11, %rd1, %rd10;
	ld.global.f32 	%f24, [%rd11];
	add.f32 	%f25, %f23, %f24;
	add.s32 	%r42, %r66, -3;
	mul.wide.u32 	%rd12, %r42, 4;
	add.s64 	%rd13, %rd1, %rd12;
	ld.global.f32 	%f26, [%rd13];
	add.f32 	%f27, %f25, %f26;
	add.s32 	%r43, %r66, -2;
	mul.wide.u32 	%rd14, %r43, 4;
	add.s64 	%rd15, %rd1, %rd14;
	ld.global.f32 	%f28, [%rd15];
	add.f32 	%f29, %f27, %f28;
	add.s32 	%r44, %r66, -1;
	mul.wide.u32 	%rd16, %r44, 4;
	add.s64 	%rd17, %rd1, %rd16;
	ld.global.f32 	%f30, [%rd17];
	add.f32 	%f31, %f29, %f30;
	add.s32 	%r45, %r66, 8;
	mul.wide.u32 	%rd18, %r66, 4;
	add.s64 	%rd19, %rd1, %rd18;
	ld.global.f32 	%f32, [%rd19];
	add.f32 	%f33, %f31, %f32;
	add.s32 	%r46, %r66, 1;
	mul.wide.u32 	%rd20, %r46, 4;
	add.s64 	%rd21, %rd1, %rd20;
	ld.global.f32 	%f34, [%rd21];
	add.f32 	%f35, %f33, %f34;
	add.s32 	%r47, %r66, 2;
	mul.wide.u32 	%rd22, %r47, 4;
	add.s64 	%rd23, %rd1, %rd22;
	ld.global.f32 	%f36, [%rd23];
	add.f32 	%f37, %f35, %f36;
	add.s32 	%r48, %r66, 3;
	mul.wide.u32 	%rd24, %r48, 4;
	add.s64 	%rd25, %rd1, %rd24;
	ld.global.f32 	%f38, [%rd25];
	add.f32 	%f39, %f37, %f38;
	add.s32 	%r49, %r66, 4;
	mul.wide.u32 	%rd26, %r49, 4;
	add.s64 	%rd27, %rd1, %rd26;
	ld.global.f32 	%f40, [%rd27];
	add.f32 	%f41, %f39, %f40;
	add.s32 	%r50, %r66, 5;
	mul.wide.u32 	%rd28, %r50, 4;
	add.s64 	%rd29, %rd1, %rd28;
	ld.global.f32 	%f42, [%rd29];
	add.f32 	%f43, %f41, %f42;
	add.s32 	%r51, %r66, 6;
	mul.wide.u32 	%rd30, %r51, 4;
	add.s64 	%rd31, %rd1, %rd30;
	ld.global.f32 	%f44, [%rd31];
	add.f32 	%f45, %f43, %f44;
	add.s32 	%r52, %r66, 7;
	mul.wide.u32 	%rd32, %r52, 4;
	add.s64 	%rd33, %rd1, %rd32;
	ld.global.f32 	%f46, [%rd33];
	add.f32 	%f47, %f45, %f46;
	mul.wide.u32 	%rd34, %r45, 4;
	add.s64 	%rd35, %rd1, %rd34;
	ld.global.f32 	%f48, [%rd35];
	add.f32 	%f82, %f47, %f48;
	add.s32 	%r67, %r67, 16;
	add.s32 	%r66, %r66, 16;
	setp.ne.s32 	%p6, %r67, 0;
	@%p6 bra 	$L__BB0_4;
$L__BB0_5:
	setp.eq.s32 	%p7, %r4, 0;
	@%p7 bra 	$L__BB0_14;
	and.b32  	%r13, %r26, 7;
	setp.lt.u32 	%p8, %r4, 8;
	@%p8 bra 	$L__BB0_8;
	add.s32 	%r53, %r69, %r3;
	mul.wide.u32 	%rd36, %r53, 4;
	add.s64 	%rd37, %rd1, %rd36;
	ld.global.f32 	%f50, [%rd37];
	add.f32 	%f51, %f82, %f50;
	add.s32 	%r54, %r53, 1;
	mul.wide.u32 	%rd38, %r54, 4;
	add.s64 	%rd39, %rd1, %rd38;
	ld.global.f32 	%f52, [%rd39];
	add.f32 	%f53, %f51, %f52;
	add.s32 	%r55, %r53, 2;
	mul.wide.u32 	%rd40, %r55, 4;
	add.s64 	%rd41, %rd1, %rd40;
	ld.global.f32 	%f54, [%rd41];
	add.f32 	%f55, %f53, %f54;
	add.s32 	%r56, %r53, 3;
	mul.wide.u32 	%rd42, %r56, 4;
	add.s64 	%rd43, %rd1, %rd42;
	ld.global.f32 	%f56, [%rd43];
	add.f32 	%f57, %f55, %f56;
	add.s32 	%r57, %r53, 4;
	mul.wide.u32 	%rd44, %r57, 4;
	add.s64 	%rd45, %rd1, %rd44;
	ld.global.f32 	%f58, [%rd45];
	add.f32 	%f59, %f57, %f58;
	add.s32 	%r58, %r53, 5;
	mul.wide.u32 	%rd46, %r58, 4;
	add.s64 	%rd47, %rd1, %rd46;
	ld.global.f32 	%f60, [%rd47];
	add.f32 	%f61, %f59, %f60;
	add.s32 	%r59, %r53, 6;
	mul.wide.u32 	%rd48, %r59, 4;
	add.s64 	%rd49, %rd1, %rd48;
	ld.global.f32 	%f62, [%rd49];
	add.f32 	%f63, %f61, %f62;
	add.s32 	%r60, %r53, 7;
	mul.wide.u32 	%rd50, %r60, 4;
	add.s64 	%rd51, %rd1, %rd50;
	ld.global.f32 	%f64, [%rd51];
	add.f32 	%f82, %f63, %f64;
	add.s32 	%r69, %r69, 8;
$L__BB0_8:
	setp.eq.s32 	%p9, %r13, 0;
	@%p9 bra 	$L__BB0_14;
	and.b32  	%r16, %r26, 3;
	setp.lt.u32 	%p10, %r13, 4;
	@%p10 bra 	$L__BB0_11;
	add.s32 	%r61, %r69, %r3;
	mul.wide.u32 	%rd52, %r61, 4;
	add.s64 	%rd53, %rd1, %rd52;
	ld.global.f32 	%f66, [%rd53];
	add.f32 	%f67, %f82, %f66;
	add.s32 	%r62, %r61, 1;
	mul.wide.u32 	%rd54, %r62, 4;
	add.s64 	%rd55, %rd1, %rd54;
	ld.global.f32 	%f68, [%rd55];
	add.f32 	%f69, %f67, %f68;
	add.s32 	%r63, %r61, 2;
	mul.wide.u32 	%rd56, %r63, 4;
	add.s64 	%rd57, %rd1, %rd56;
	ld.global.f32 	%f70, [%rd57];
	add.f32 	%f71, %f69, %f70;
	add.s32 	%r64, %r61, 3;
	mul.wide.u32 	%rd58, %r64, 4;
	add.s64 	%rd59, %rd1, %rd58;
	ld.global.f32 	%f72, [%rd59];
	add.f32 	%f82, %f71, %f72;
	add.s32 	%r69, %r69, 4;
$L__BB0_11:
	setp.eq.s32 	%p11, %r16, 0;
	@%p11 bra 	$L__BB0_14;
	add.s32 	%r72, %r69, %r3;
	neg.s32 	%r71, %r16;
$L__BB0_13:
	.pragma "nounroll";
	mul.wide.u32 	%rd60, %r72, 4;
	add.s64 	%rd61, %rd1, %rd60;
	ld.global.f32 	%f73, [%rd61];
	add.f32 	%f82, %f82, %f73;
	add.s32 	%r72, %r72, 1;
	add.s32 	%r71, %r71, 1;
	setp.ne.s32 	%p12, %r71, 0;
	@%p12 bra 	$L__BB0_13;
$L__BB0_14:
	mad.lo.s32 	%r65, %r28, %r1, %r35;
	cvta.to.global.u64 	%rd62, %rd2;
	mul.wide.u32 	%rd63, %r65, 4;
	add.s64 	%rd64, %rd62, %rd63;
	st.global.f32 	[%rd64], %f82;
$L__BB0_15:
	ret;

}


// ===== COMPILED SASS (sm_100) =====

	.target	sm_100

	.elftype	@"ET_EXEC"


//--------------------- .note.nv.tkinfo           --------------------------
	.section	.note.nv.tkinfo,"",@"SHT_NOTE"
	.sectionflags	@"SHF_NOTE_NV_TKINFO"
	.tkinfo
        /*0018*/ 	.word	0x00000002
        /*0030*/ 	.string	""
        /*0030*/ 	.string	"ptxas"
        /*0030*/ 	.string	"Cuda compilation tools, release 13.0, V13.0.88"
        /*0030*/ 	.string	"Build cuda_13.0.r13.0/compiler.36424714_0"
        /*0030*/ 	.string	"-arch sm_100 -m 64 "



//--------------------- .note.nv.cuinfo           --------------------------
	.section	.note.nv.cuinfo,"",@"SHT_NOTE"
	.sectionflags	@"SHF_NOTE_NV_CUINFO"
        /*0018*/ 	.short	0x0002
        /*001a*/ 	.short	0x0064
        /*001c*/ 	.short	0x0082
	.zero		2


//--------------------- .nv.info                  --------------------------
	.section	.nv.info,"",@"SHT_CUDA_INFO"
	.align	4


	//----- nvinfo : EIATTR_REGCOUNT
	.align		4
        /*0000*/ 	.byte	0x04, 0x2f
        /*0002*/ 	.short	(.L_1 - .L_0)
	.align		4
.L_0:
        /*0004*/ 	.word	index@(_Z21Kernel_Dot_reduction2PfS_iiii)
        /*0008*/ 	.word	0x00000020


	//----- nvinfo : EIATTR_FRAME_SIZE
	.align		4
.L_1:
        /*000c*/ 	.byte	0x04, 0x11
        /*000e*/ 	.short	(.L_3 - .L_2)
	.align		4
.L_2:
        /*0010*/ 	.word	index@(_Z21Kernel_Dot_reduction2PfS_iiii)
        /*0014*/ 	.word	0x00000000


	//----- nvinfo : EIATTR_MIN_STACK_SIZE
	.align		4
.L_3:
        /*0018*/ 	.byte	0x04, 0x12
        /*001a*/ 	.short	(.L_5 - .L_4)
	.align		4
.L_4:
        /*001c*/ 	.word	index@(_Z21Kernel_Dot_reduction2PfS_iiii)
        /*0020*/ 	.word	0x00000000
.L_5:


//--------------------- .nv.compat                --------------------------
	.section	.nv.compat,"",@"SHT_CUDA_COMPAT_INFO"
	.align	4
        /*0000*/ 	.byte	0x02, 0x09, 0x00, 0x00, 0x02, 0x02, 0x01, 0x00, 0x02, 0x05, 0x05, 0x00, 0x03, 0x07, 0x01, 0x01
        /*0010*/ 	.byte	0x02, 0x03, 0x00, 0x00, 0x02, 0x06, 0x01, 0x00, 0x04, 0x0b, 0x08, 0x00, 0x09, 0x00, 0x00, 0x00
        /*0020*/ 	.byte	0x00, 0x00, 0x00, 0x00


//--------------------- .nv.info._Z21Kernel_Dot_reduction2PfS_iiii --------------------------
	.section	.nv.info._Z21Kernel_Dot_reduction2PfS_iiii,"",@"SHT_CUDA_INFO"
	.sectionflags	@""
	.align	4


	//----- nvinfo : EIATTR_CUDA_API_VERSION
	.align		4
        /*0000*/ 	.byte	0x04, 0x37
        /*0002*/ 	.short	(.L_7 - .L_6)
.L_6:
        /*0004*/ 	.word	0x00000082


	//----- nvinfo : EIATTR_KPARAM_INFO
	.align		4
.L_7:
        /*0008*/ 	.byte	0x04, 0x17
        /*000a*/ 	.short	(.L_9 - .L_8)
.L_8:
        /*000c*/ 	.word	0x00000000
        /*0010*/ 	.short	0x0005
        /*0012*/ 	.short	0x001c
        /*0014*/ 	.byte	0x00, 0xf0, 0x11, 0x00


	//----- nvinfo : EIATTR_KPARAM_INFO
	.align		4
.L_9:
        /*0018*/ 	.byte	0x04, 0x17
        /*001a*/ 	.short	(.L_11 - .L_10)
.L_10:
        /*001c*/ 	.word	0x00000000
        /*0020*/ 	.short	0x0004
        /*0022*/ 	.short	0x0018
        /*0024*/ 	.byte	0x00, 0xf0, 0x11, 0x00


	//----- nvinfo : EIATTR_KPARAM_INFO
	.align		4
.L_11:
        /*0028*/ 	.byte	0x04, 0x17
        /*002a*/ 	.short	(.L_13 - .L_12)
.L_12:
        /*002c*/ 	.word	0x00000000
        /*0030*/ 	.short	0x0003
        /*0032*/ 	.short	0x0014
        /*0034*/ 	.byte	0x00, 0xf0, 0x11, 0x00


	//----- nvinfo : EIATTR_KPARAM_INFO
	.align		4
.L_13:
        /*0038*/ 	.byte	0x04, 0x17
        /*003a*/ 	.short	(.L_15 - .L_14)
.L_14:
        /*003c*/ 	.word	0x00000000
        /*0040*/ 	.short	0x0002
        /*0042*/ 	.short	0x0010
        /*0044*/ 	.byte	0x00, 0xf0, 0x11, 0x00


	//----- nvinfo : EIATTR_KPARAM_INFO
	.align		4
.L_15:
        /*0048*/ 	.byte	0x04, 0x17
        /*004a*/ 	.short	(.L_17 - .L_16)
.L_16:
        /*004c*/ 	.word	0x00000000
        /*0050*/ 	.short	0x0001
        /*0052*/ 	.short	0x0008
        /*0054*/ 	.byte	0x00, 0xf5, 0x21, 0x00


	//----- nvinfo : EIATTR_KPARAM_INFO
	.align		4
.L_17:
        /*0058*/ 	.byte	0x04, 0x17
        /*005a*/ 	.short	(.L_19 - .L_18)
.L_18:
        /*005c*/ 	.word	0x00000000
        /*0060*/ 	.short	0x0000
        /*0062*/ 	.short	0x0000
        /*0064*/ 	.byte	0x00, 0xf5, 0x21, 0x00


	//----- nvinfo : EIATTR_SPARSE_MMA_MASK
	.align		4
.L_19:
        /*0068*/ 	.byte	0x03, 0x50
        /*006a*/ 	.short	0x0000


	//----- nvinfo : EIATTR_MAXREG_COUNT
	.align		4
        /*006c*/ 	.byte	0x03, 0x1b
        /*006e*/ 	.short	0x00ff


	//----- nvinfo : EIATTR_MERCURY_ISA_VERSION
	.align		4
        /*0070*/ 	.byte	0x03, 0x5f
        /*0072*/ 	.short	0x0101


	//----- nvinfo : EIATTR_VRC_CTA_INIT_COUNT
	.align		4
        /*0074*/ 	.byte	0x02, 0x4a
	.zero		1
	.zero		1


	//----- nvinfo : EIATTR_EXIT_INSTR_OFFSETS
	.align		4
        /*0078*/ 	.byte	0x04, 0x1c
        /*007a*/ 	.short	(.L_21 - .L_20)


	//   ....[0]....
.L_20:
        /*007c*/ 	.word	0x000000c0


	//   ....[1]....
        /*0080*/ 	.word	0x00000ae0


	//----- nvinfo : EIATTR_CBANK_PARAM_SIZE
	.align		4
.L_21:
        /*0084*/ 	.byte	0x03, 0x19
        /*0086*/ 	.short	0x0020


	//----- nvinfo : EIATTR_PARAM_CBANK
	.align		4
        /*0088*/ 	.byte	0x04, 0x0a
        /*008a*/ 	.short	(.L_23 - .L_22)
	.align		4
.L_22:
        /*008c*/ 	.word	index@(.nv.constant0._Z21Kernel_Dot_reduction2PfS_iiii)
        /*0090*/ 	.short	0x0380
        /*0092*/ 	.short	0x0020


	//----- nvinfo : EIATTR_SW_WAR
	.align		4
.L_23:
        /*0094*/ 	.byte	0x04, 0x36
        /*0096*/ 	.short	(.L_25 - .L_24)
.L_24:
        /*0098*/ 	.word	0x00000008
.L_25:


//--------------------- .nv.callgraph             --------------------------
	.section	.nv.callgraph,"",@"SHT_CUDA_CALLGRAPH"
	.align	4
	.sectionentsize	8
	.align		4
        /*0000*/ 	.word	0x00000000
	.align		4
        /*0004*/ 	.word	0xffffffff
	.align		4
        /*0008*/ 	.word	0x00000000
	.align		4
        /*000c*/ 	.word	0xfffffffe
	.align		4
        /*0010*/ 	.word	0x00000000
	.align		4
        /*0014*/ 	.word	0xfffffffd
	.align		4
        /*0018*/ 	.word	0x00000000
	.align		4
        /*001c*/ 	.word	0xfffffffc


//--------------------- .text._Z21Kernel_Dot_reduction2PfS_iiii --------------------------
	.section	.text._Z21Kernel_Dot_reduction2PfS_iiii,"ax",@progbits
	.align	128
        .global         _Z21Kernel_Dot_reduction2PfS_iiii
        .type           _Z21Kernel_Dot_reduction2PfS_iiii,@function
        .size           _Z21Kernel_Dot_reduction2PfS_iiii,(.L_x_7 - _Z21Kernel_Dot_reduction2PfS_iiii)
        .other          _Z21Kernel_Dot_reduction2PfS_iiii,@"STO_CUDA_ENTRY STV_DEFAULT"
_Z21Kernel_Dot_reduction2PfS_iiii:
.text._Z21Kernel_Dot_reduction2PfS_iiii:
[----:B------:R-:W-:Y:S01]  /*0000*/  LDC R1, c[0x0][0x37c] ;  /* 0x0000df00ff017b82 */ /* 0x000fe20000000800 */
[----:B------:R-:W0:Y:S01]  /*0010*/  S2R R0, SR_CTAID.Y ;  /* 0x0000000000007919 */ /* 0x000e220000002600 */
[----:B------:R-:W1:Y:S01]  /*0020*/  LDCU UR4, c[0x0][0x360] ;  /* 0x00006c00ff0477ac */ /* 0x000e620008000800 */
[----:B------:R-:W0:Y:S01]  /*0030*/  S2R R5, SR_TID.Y ;  /* 0x0000000000057919 */ /* 0x000e220000002200 */
[----:B------:R-:W0:Y:S01]  /*0040*/  LDCU UR5, c[0x0][0x364] ;  /* 0x00006c80ff0577ac */ /* 0x000e220008000800 */
[----:B------:R-:W1:Y:S01]  /*0050*/  S2R R3, SR_CTAID.X ;  /* 0x0000000000037919 */ /* 0x000e620000002500 */
[----:B------:R-:W2:Y:S01]  /*0060*/  LDCU.64 UR6, c[0x0][0x390] ;  /* 0x00007200ff0677ac */ /* 0x000ea20008000a00 */
[----:B------:R-:W1:Y:S01]  /*0070*/  S2R R2, SR_TID.X ;  /* 0x0000000000027919 */ /* 0x000e620000002100 */
[----:B0-----:R-:W-:-:S05]  /*0080*/  IMAD R0, R0, UR5, R5 ;  /* 0x0000000500007c24 */ /* 0x001fca000f8e0205 */
[----:B--2---:R-:W-:Y:S01]  /*0090*/  ISETP.GE.U32.AND P0, PT, R0, UR7, PT ;  /* 0x0000000700007c0c */ /* 0x004fe2000bf06070 */
[----:B-1----:R-:W-:-:S05]  /*00a0*/  IMAD R3, R3, UR4, R2 ;  /* 0x0000000403037c24 */ /* 0x002fca000f8e0202 */
[----:B------:R-:W-:-:S13]  /*00b0*/  ISETP.GE.U32.OR P0, PT, R3, UR6, P0 ;  /* 0x0000000603007c0c */ /* 0x000fda0008706470 */
[----:B------:R-:W-:Y:S05]  /*00c0*/  @P0 EXIT ;  /* 0x000000000000094d */ /* 0x000fea0003800000 */
[----:B------:R-:W0:Y:S01]  /*00d0*/  LDC R2, c[0x0][0x39c] ;  /* 0x0000e700ff027b82 */ /* 0x000e220000000800 */
[----:B------:R-:W1:Y:S01]  /*00e0*/  LDCU.64 UR4, c[0x0][0x358] ;  /* 0x00006b00ff0477ac */ /* 0x000e620008000a00 */
[----:B------:R-:W-:Y:S01]  /*00f0*/  HFMA2 R15, -RZ, RZ, 0, 0 ;  /* 0x00000000ff0f7431 */ /* 0x000fe200000001ff */
[----:B0-----:R-:W-:-:S13]  /*0100*/  ISETP.GE.AND P0, PT, R2, 0x1, PT ;  /* 0x000000010200780c */ /* 0x001fda0003f06270 */
[----:B-1----:R-:W-:Y:S05]  /*0110*/  @!P0 BRA `(.L_x_0) ;  /* 0x0000000800608947 */ /* 0x002fea0003800000 */
[C---:B------:R-:W-:Y:S01]  /*0120*/  ISETP.GE.U32.AND P1, PT, R2.reuse, 0x10, PT ;  /* 0x000000100200780c */ /* 0x040fe20003f26070 */
[----:B------:R-:W-:Y:S01]  /*0130*/  IMAD R7, R3, UR7, R0 ;  /* 0x0000000703077c24 */ /* 0x000fe2000f8e0200 */
[----:B------:R-:W-:Y:S02]  /*0140*/  LOP3.LUT R5, R2, 0xf, RZ, 0xc0, !PT ;  /* 0x0000000f02057812 */ /* 0x000fe400078ec0ff */
[----:B------:R-:W-:Y:S02]  /*0150*/  MOV R15, RZ ;  /* 0x000000ff000f7202 */ /* 0x000fe40000000f00 */
[----:B------:R-:W-:Y:S02]  /*0160*/  ISETP.NE.AND P0, PT, R5, RZ, PT ;  /* 0x000000ff0500720c */ /* 0x000fe40003f05270 */
[----:B------:R-:W-:-:S05]  /*0170*/  MOV R6, RZ ;  /* 0x000000ff00067202 */ /* 0x000fca0000000f00 */
[----:B------:R-:W-:Y:S06]  /*0180*/  @!P1 BRA `(.L_x_1) ;  /* 0x0000000400209947 */ /* 0x000fec0003800000 */
[----:B------:R-:W-:Y:S01]  /*0190*/  LOP3.LUT R6, R2, 0x7ffffff0, RZ, 0xc0, !PT ;  /* 0x7ffffff002067812 */ /* 0x000fe200078ec0ff */
[----:B------:R-:W-:Y:S01]  /*01a0*/  IMAD R8, R7, R2, 0x7 ;  /* 0x0000000707087424 */ /* 0x000fe200078e0202 */
[----:B------:R-:W-:Y:S02]  /*01b0*/  MOV R15, RZ ;  /* 0x000000ff000f7202 */ /* 0x000fe40000000f00 */
[----:B------:R-:W-:-:S07]  /*01c0*/  IADD3 R10, PT, PT, -R6, RZ, RZ ;  /* 0x000000ff060a7210 */ /* 0x000fce0007ffe1ff */
.L_x_2:
[----:B------:R-:W0:Y:S01]  /*01d0*/  LDC.64 R12, c[0x0][0x388] ;  /* 0x0000e200ff0c7b82 */ /* 0x000e220000000a00 */
[----:B------:R-:W-:-:S05]  /*01e0*/  IADD3 R17, PT, PT, R8, -0x7, RZ ;  /* 0xfffffff908117810 */ /* 0x000fca0007ffe0ff */
[----:B0-----:R-:W-:-:S05]  /*01f0*/  IMAD.WIDE.U32 R16, R17, 0x4, R12 ;  /* 0x0000000411107825 */ /* 0x001fca00078e000c */
[----:B------:R0:W2:Y:S01]  /*0200*/  LDG.E R4, desc[UR4][R16.64] ;  /* 0x0000000410047981 */ /* 0x0000a2000c1e1900 */
[C---:B------:R-:W-:Y:S02]  /*0210*/  IADD3 R25, PT, PT, R8.reuse, -0x6, RZ ;  /* 0xfffffffa08197810 */ /* 0x040fe40007ffe0ff */
[C---:B------:R-:W-:Y:S02]  /*0220*/  IADD3 R23, PT, PT, R8.reuse, -0x5, RZ ;  /* 0xfffffffb08177810 */ /* 0x040fe40007ffe0ff */
[C---:B------:R-:W-:Y:S01]  /*0230*/  IADD3 R19, PT, PT, R8.reuse, -0x4, RZ ;  /* 0xfffffffc08137810 */ /* 0x040fe20007ffe0ff */
[----:B------:R-:W-:Y:S01]  /*0240*/  IMAD.WIDE.U32 R24, R25, 0x4, R12 ;  /* 0x0000000419187825 */ /* 0x000fe200078e000c */
[----:B------:R-:W-:-:S03]  /*0250*/  IADD3 R11, PT, PT, R8, -0x3, RZ ;  /* 0xfffffffd080b7810 */ /* 0x000fc60007ffe0ff */
[--C-:B------:R-:W-:Y:S01]  /*0260*/  IMAD.WIDE.U32 R22, R23, 0x4, R12.reuse ;  /* 0x0000000417167825 */ /* 0x100fe200078e000c */
[----:B------:R-:W3:Y:S01]  /*0270*/  LDG.E R9, desc[UR4][R24.64] ;  /* 0x0000000418097981 */ /* 0x000ee2000c1e1900 */
[C---:B------:R-:W-:Y:S02]  /*0280*/  IADD3 R21, PT, PT, R8.reuse, -0x2, RZ ;  /* 0xfffffffe08157810 */ /* 0x040fe40007ffe0ff */
[--C-:B------:R-:W-:Y:S01]  /*0290*/  IMAD.WIDE.U32 R18, R19, 0x4, R12.reuse ;  /* 0x0000000413127825 */ /* 0x100fe200078e000c */
[----:B------:R1:W4:Y:S01]  /*02a0*/  LDG.E R29, desc[UR4][R22.64] ;  /* 0x00000004161d7981 */ /* 0x000322000c1e1900 */
[----:B------:R-:W-:Y:S02]  /*02b0*/  IADD3 R27, PT, PT, R8, -0x1, RZ ;  /* 0xffffffff081b7810 */ /* 0x000fe40007ffe0ff */
[--C-:B0-----:R-:W-:Y:S01]  /*02c0*/  IMAD.WIDE.U32 R16, R11, 0x4, R12.reuse ;  /* 0x000000040b107825 */ /* 0x101fe200078e000c */
[----:B------:R-:W5:Y:S03]  /*02d0*/  LDG.E R28, desc[UR4][R18.64] ;  /* 0x00000004121c7981 */ /* 0x000f66000c1e1900 */
[----:B-1----:R-:W-:-:S04]  /*02e0*/  IMAD.WIDE.U32 R22, R21, 0x4, R12 ;  /* 0x0000000415167825 */ /* 0x002fc800078e000c */
[----:B------:R-:W-:Y:S01]  /*02f0*/  IMAD.WIDE.U32 R20, R27, 0x4, R12 ;  /* 0x000000041b147825 */ /* 0x000fe200078e000c */
[----:B------:R-:W5:Y:S04]  /*0300*/  LDG.E R26, desc[UR4][R22.64] ;  /* 0x00000004161a7981 */ /* 0x000f68000c1e1900 */
[----:B------:R0:W5:Y:S01]  /*0310*/  LDG.E R27, desc[UR4][R16.64] ;  /* 0x00000004101b7981 */ /* 0x000162000c1e1900 */
[----:B------:R-:W-:-:S03]  /*0320*/  IADD3 R11, PT, PT, R8, 0x1, RZ ;  /* 0x00000001080b7810 */ /* 0x000fc60007ffe0ff */
[----:B------:R1:W5:Y:S01]  /*0330*/  LDG.E R25, desc[UR4][R20.64] ;  /* 0x0000000414197981 */ /* 0x000362000c1e1900 */
[C---:B------:R-:W-:Y:S01]  /*0340*/  IADD3 R14, PT, PT, R8.reuse, 0x2, RZ ;  /* 0x00000002080e7810 */ /* 0x040fe20007ffe0ff */
[----:B0-----:R-:W-:-:S04]  /*0350*/  IMAD.WIDE.U32 R16, R8, 0x4, R12 ;  /* 0x0000000408107825 */ /* 0x001fc800078e000c */
[--C-:B-1----:R-:W-:Y:S01]  /*0360*/  IMAD.WIDE.U32 R20, R11, 0x4, R12.reuse ;  /* 0x000000040b147825 */ /* 0x102fe200078e000c */
[----:B------:R0:W5:Y:S01]  /*0370*/  LDG.E R24, desc[UR4][R16.64] ;  /* 0x0000000410187981 */ /* 0x000162000c1e1900 */
[----:B------:R-:W-:Y:S02]  /*0380*/  IADD3 R11, PT, PT, R8, 0x3, RZ ;  /* 0x00000003080b7810 */ /* 0x000fe40007ffe0ff */
[----:B------:R-:W-:Y:S01]  /*0390*/  IMAD.WIDE.U32 R22, R14, 0x4, R12 ;  /* 0x000000040e167825 */ /* 0x000fe200078e000c */
[----:B------:R1:W5:Y:S01]  /*03a0*/  LDG.E R19, desc[UR4][R20.64] ;  /* 0x0000000414137981 */ /* 0x000362000c1e1900 */
[----:B------:R-:W-:-:S03]  /*03b0*/  IADD3 R14, PT, PT, R8, 0x4, RZ ;  /* 0x00000004080e7810 */ /* 0x000fc60007ffe0ff */
[----:B------:R1:W5:Y:S01]  /*03c0*/  LDG.E R18, desc[UR4][R22.64] ;  /* 0x0000000416127981 */ /* 0x000362000c1e1900 */
[----:B0-----:R-:W-:Y:S01]  /*03d0*/  IMAD.WIDE.U32 R16, R11, 0x4, R12 ;  /* 0x000000040b107825 */ /* 0x001fe200078e000c */
[----:B-1----:R-:W-:-:S04]  /*03e0*/  IADD3 R21, PT, PT, R8, 0x6, RZ ;  /* 0x0000000608157810 */ /* 0x002fc80007ffe0ff */
[----:B------:R0:W5:Y:S01]  /*03f0*/  LDG.E R11, desc[UR4][R16.64] ;  /* 0x00000004100b7981 */ /* 0x000162000c1e1900 */
[----:B------:R-:W-:Y:S01]  /*0400*/  IADD3 R23, PT, PT, R8, 0x5, RZ ;  /* 0x0000000508177810 */ /* 0x000fe20007ffe0ff */
[----:B------:R-:W-:-:S04]  /*0410*/  IMAD.WIDE.U32 R20, R21, 0x4, R12 ;  /* 0x0000000415147825 */ /* 0x000fc800078e000c */
[--C-:B0-----:R-:W-:Y:S01]  /*0420*/  IMAD.WIDE.U32 R16, R23, 0x4, R12.reuse ;  /* 0x0000000417107825 */ /* 0x101fe200078e000c */
[----:B------:R-:W-:Y:S01]  /*0430*/  IADD3 R23, PT, PT, R8, 0x7, RZ ;  /* 0x0000000708177810 */ /* 0x000fe20007ffe0ff */
[----:B------:R-:W5:Y:S04]  /*0440*/  LDG.E R20, desc[UR4][R20.64] ;  /* 0x0000000414147981 */ /* 0x000f68000c1e1900 */
[----:B------:R-:W5:Y:S01]  /*0450*/  LDG.E R16, desc[UR4][R16.64] ;  /* 0x0000000410107981 */ /* 0x000f62000c1e1900 */
[----:B------:R-:W-:-:S06]  /*0460*/  IMAD.WIDE.U32 R22, R23, 0x4, R12 ;  /* 0x0000000417167825 */ /* 0x000fcc00078e000c */
[----:B------:R-:W5:Y:S01]  /*0470*/  LDG.E R22, desc[UR4][R22.64] ;  /* 0x0000000416167981 */ /* 0x000f62000c1e1900 */
[----:B--2---:R-:W-:Y:S01]  /*0480*/  FADD R4, R4, R15 ;  /* 0x0000000f04047221 */ /* 0x004fe20000000000 */
[----:B------:R-:W-:-:S06]  /*0490*/  IMAD.WIDE.U32 R14, R14, 0x4, R12 ;  /* 0x000000040e0e7825 */ /* 0x000fcc00078e000c */
[----:B------:R0:W2:Y:S02]  /*04a0*/  LDG.E R14, desc[UR4][R14.64] ;  /* 0x000000040e0e7981 */ /* 0x0000a4000c1e1900 */
[----:B0-----:R-:W-:-:S05]  /*04b0*/  IADD3 R15, PT, PT, R8, 0x8, RZ ;  /* 0x00000008080f7810 */ /* 0x001fca0007ffe0ff */
[----:B------:R-:W-:-:S06]  /*04c0*/  IMAD.WIDE.U32 R12, R15, 0x4, R12 ;  /* 0x000000040f0c7825 */ /* 0x000fcc00078e000c */
[----:B------:R-:W2:Y:S01]  /*04d0*/  LDG.E R12, desc[UR4][R12.64] ;  /* 0x000000040c0c7981 */ /* 0x000ea2000c1e1900 */
[----:B---3--:R-:W-:-:S04]  /*04e0*/  FADD R4, R4, R9 ;  /* 0x0000000904047221 */ /* 0x008fc80000000000 */
[----:B----4-:R-:W-:-:S04]  /*04f0*/  FADD R29, R4, R29 ;  /* 0x0000001d041d7221 */ /* 0x010fc80000000000 */
[----:B-----5:R-:W-:-:S04]  /*0500*/  FADD R28, R29, R28 ;  /* 0x0000001c1d1c7221 */ /* 0x020fc80000000000 */
[----:B------:R-:W-:-:S04]  /*0510*/  FADD R27, R28, R27 ;  /* 0x0000001b1c1b7221 */ /* 0x000fc80000000000 */
[----:B------:R-:W-:-:S04]  /*0520*/  FADD R26, R27, R26 ;  /* 0x0000001a1b1a7221 */ /* 0x000fc80000000000 */
[----:B------:R-:W-:-:S04]  /*0530*/  FADD R25, R26, R25 ;  /* 0x000000191a197221 */ /* 0x000fc80000000000 */
[----:B------:R-:W-:-:S04]  /*0540*/  FADD R24, R25, R24 ;  /* 0x0000001819187221 */ /* 0x000fc80000000000 */
[----:B------:R-:W-:-:S04]  /*0550*/  FADD R19, R24, R19 ;  /* 0x0000001318137221 */ /* 0x000fc80000000000 */
[----:B------:R-:W-:Y:S01]  /*0560*/  FADD R18, R19, R18 ;  /* 0x0000001213127221 */ /* 0x000fe20000000000 */
[----:B------:R-:W-:-:S03]  /*0570*/  IADD3 R10, PT, PT, R10, 0x10, RZ ;  /* 0x000000100a0a7810 */ /* 0x000fc60007ffe0ff */
[----:B------:R-:W-:Y:S01]  /*0580*/  FADD R11, R18, R11 ;  /* 0x0000000b120b7221 */ /* 0x000fe20000000000 */
[----:B------:R-:W-:Y:S02]  /*0590*/  ISETP.NE.AND P1, PT, R10, RZ, PT ;  /* 0x000000ff0a00720c */ /* 0x000fe40003f25270 */
[----:B------:R-:W-:Y:S01]  /*05a0*/  IADD3 R8, PT, PT, R8, 0x10, RZ ;  /* 0x0000001008087810 */ /* 0x000fe20007ffe0ff */
[----:B--2---:R-:W-:-:S04]  /*05b0*/  FADD R11, R11, R14 ;  /* 0x0000000e0b0b7221 */ /* 0x004fc80000000000 */
[----:B------:R-:W-:-:S04]  /*05c0*/  FADD R11, R11, R16 ;  /* 0x000000100b0b7221 */ /* 0x000fc80000000000 */
[----:B------:R-:W-:-:S04]  /*05d0*/  FADD R11, R11, R20 ;  /* 0x000000140b0b7221 */ /* 0x000fc80000000000 */
[----:B------:R-:W-:-:S04]  /*05e0*/  FADD R11, R11, R22 ;  /* 0x000000160b0b7221 */ /* 0x000fc80000000000 */
[----:B------:R-:W-:Y:S01]  /*05f0*/  FADD R15, R11, R12 ;  /* 0x0000000c0b0f7221 */ /* 0x000fe20000000000 */
[----:B------:R-:W-:Y:S06]  /*0600*/  @P1 BRA `(.L_x_2) ;  /* 0xfffffff800f01947 */ /* 0x000fec000383ffff */
.L_x_1:
[----:B------:R-:W-:Y:S05]  /*0610*/  @!P0 BRA `(.L_x_0) ;  /* 0x0000000400208947 */ /* 0x000fea0003800000 */
[----:B------:R-:W-:Y:S02]  /*0620*/  ISETP.GE.U32.AND P0, PT, R5, 0x8, PT ;  /* 0x000000080500780c */ /* 0x000fe40003f06070 */
[----:B------:R-:W-:-:S04]  /*0630*/  LOP3.LUT R22, R2, 0x7, RZ, 0xc0, !PT ;  /* 0x0000000702167812 */ /* 0x000fc800078ec0ff */
[----:B------:R-:W-:-:S07]  /*0640*/  ISETP.NE.AND P1, PT, R22, RZ, PT ;  /* 0x000000ff1600720c */ /* 0x000fce0003f25270 */
[----:B------:R-:W-:Y:S06]  /*0650*/  @!P0 BRA `(.L_x_3) ;  /* 0x0000000000888947 */ /* 0x000fec0003800000 */
[----:B------:R-:W0:Y:S01]  /*0660*/  LDC.64 R4, c[0x0][0x388] ;  /* 0x0000e200ff047b82 */ /* 0x000e220000000a00 */
[----:B------:R-:W-:-:S05]  /*0670*/  IMAD R19, R7, R2, R6 ;  /* 0x0000000207137224 */ /* 0x000fca00078e0206 */
[C---:B------:R-:W-:Y:S02]  /*0680*/  IADD3 R17, PT, PT, R19.reuse, 0x1, RZ ;  /* 0x0000000113117810 */ /* 0x040fe40007ffe0ff */
[C---:B------:R-:W-:Y:S02]  /*0690*/  IADD3 R21, PT, PT, R19.reuse, 0x2, RZ ;  /* 0x0000000213157810 */ /* 0x040fe40007ffe0ff */
[C---:B------:R-:W-:Y:S02]  /*06a0*/  IADD3 R13, PT, PT, R19.reuse, 0x3, RZ ;  /* 0x00000003130d7810 */ /* 0x040fe40007ffe0ff */
[C---:B------:R-:W-:Y:S01]  /*06b0*/  IADD3 R9, PT, PT, R19.reuse, 0x4, RZ ;  /* 0x0000000413097810 */ /* 0x040fe20007ffe0ff */
[----:B0-----:R-:W-:-:S04]  /*06c0*/  IMAD.WIDE.U32 R10, R19, 0x4, R4 ;  /* 0x00000004130a7825 */ /* 0x001fc800078e0004 */
[--C-:B------:R-:W-:Y:S01]  /*06d0*/  IMAD.WIDE.U32 R16, R17, 0x4, R4.reuse ;  /* 0x0000000411107825 */ /* 0x100fe200078e0004 */
[----:B------:R0:W2:Y:S03]  /*06e0*/  LDG.E R14, desc[UR4][R10.64] ;  /* 0x000000040a0e7981 */ /* 0x0000a6000c1e1900 */
[--C-:B------:R-:W-:Y:S01]  /*06f0*/  IMAD.WIDE.U32 R20, R21, 0x4, R4.reuse ;  /* 0x0000000415147825 */ /* 0x100fe200078e0004 */
[----:B------:R1:W3:Y:S03]  /*0700*/  LDG.E R18, desc[UR4][R16.64] ;  /* 0x0000000410127981 */ /* 0x0002e6000c1e1900 */
[--C-:B------:R-:W-:Y:S01]  /*0710*/  IMAD.WIDE.U32 R12, R13, 0x4, R4.reuse ;  /* 0x000000040d0c7825 */ /* 0x100fe200078e0004 */
[----:B------:R-:W-:Y:S01]  /*0720*/  IADD3 R23, PT, PT, R19, 0x5, RZ ;  /* 0x0000000513177810 */ /* 0x000fe20007ffe0ff */
[----:B------:R-:W4:Y:S02]  /*0730*/  LDG.E R20, desc[UR4][R20.64] ;  /* 0x0000000414147981 */ /* 0x000f24000c1e1900 */
[--C-:B------:R-:W-:Y:S01]  /*0740*/  IMAD.WIDE.U32 R8, R9, 0x4, R4.reuse ;  /* 0x0000000409087825 */ /* 0x100fe200078e0004 */
[----:B------:R-:W-:Y:S01]  /*0750*/  IADD3 R25, PT, PT, R19, 0x6, RZ ;  /* 0x0000000613197810 */ /* 0x000fe20007ffe0ff */
[----:B------:R-:W5:Y:S02]  /*0760*/  LDG.E R12, desc[UR4][R12.64] ;  /* 0x000000040c0c7981 */ /* 0x000f64000c1e1900 */
[--C-:B0-----:R-:W-:Y:S01]  /*0770*/  IMAD.WIDE.U32 R10, R23, 0x4, R4.reuse ;  /* 0x00000004170a7825 */ /* 0x101fe200078e0004 */
[----:B------:R-:W-:Y:S01]  /*0780*/  IADD3 R19, PT, PT, R19, 0x7, RZ ;  /* 0x0000000713137810 */ /* 0x000fe20007ffe0ff */
[----:B------:R-:W5:Y:S02]  /*0790*/  LDG.E R8, desc[UR4][R8.64] ;  /* 0x0000000408087981 */ /* 0x000f64000c1e1900 */
[----:B-1----:R-:W-:-:S02]  /*07a0*/  IMAD.WIDE.U32 R16, R25, 0x4, R4 ;  /* 0x0000000419107825 */ /* 0x002fc400078e0004 */
[----:B------:R-:W5:Y:S02]  /*07b0*/  LDG.E R11, desc[UR4][R10.64] ;  /* 0x000000040a0b7981 */ /* 0x000f64000c1e1900 */
[----:B------:R-:W-:Y:S02]  /*07c0*/  IMAD.WIDE.U32 R4, R19, 0x4, R4 ;  /* 0x0000000413047825 */ /* 0x000fe400078e0004 */
[----:B------:R-:W5:Y:S04]  /*07d0*/  LDG.E R17, desc[UR4][R16.64] ;  /* 0x0000000410117981 */ /* 0x000f68000c1e1900 */
[----:B------:R-:W5:Y:S01]  /*07e0*/  LDG.E R5, desc[UR4][R4.64] ;  /* 0x0000000404057981 */ /* 0x000f62000c1e1900 */
[----:B------:R-:W-:Y:S01]  /*07f0*/  IADD3 R6, PT, PT, R6, 0x8, RZ ;  /* 0x0000000806067810 */ /* 0x000fe20007ffe0ff */
[----:B--2---:R-:W-:-:S04]  /*0800*/  FADD R15, R15, R14 ;  /* 0x0000000e0f0f7221 */ /* 0x004fc80000000000 */
[----:B---3--:R-:W-:-:S04]  /*0810*/  FADD R15, R15, R18 ;  /* 0x000000120f0f7221 */ /* 0x008fc80000000000 */
[----:B----4-:R-:W-:-:S04]  /*0820*/  FADD R15, R15, R20 ;  /* 0x000000140f0f7221 */ /* 0x010fc80000000000 */
[----:B-----5:R-:W-:-:S04]  /*0830*/  FADD R15, R15, R12 ;  /* 0x0000000c0f0f7221 */ /* 0x020fc80000000000 */
[----:B------:R-:W-:-:S04]  /*0840*/  FADD R8, R15, R8 ;  /* 0x000000080f087221 */ /* 0x000fc80000000000 */
[----:B------:R-:W-:-:S04]  /*0850*/  FADD R8, R8, R11 ;  /* 0x0000000b08087221 */ /* 0x000fc80000000000 */
[----:B------:R-:W-:-:S04]  /*0860*/  FADD R8, R8, R17 ;  /* 0x0000001108087221 */ /* 0x000fc80000000000 */
[----:B------:R-:W-:-:S07]  /*0870*/  FADD R15, R8, R5 ;  /* 0x00000005080f7221 */ /* 0x000fce0000000000 */
.L_x_3:
        /* <DEDUP_REMOVED lines=8> */
[C---:B------:R-:W-:Y:S01]  /*0900*/  IADD3 R17, PT, PT, R9.reuse, 0x2, RZ ;  /* 0x0000000209117810 */ /* 0x040fe20007ffe0ff */
[C---:B0-----:R-:W-:Y:S01]  /*0910*/  IMAD.WIDE.U32 R12, R9.reuse, 0x4, R4 ;  /* 0x00000004090c7825 */ /* 0x041fe200078e0004 */
[----:B------:R-:W-:-:S03]  /*0920*/  IADD3 R9, PT, PT, R9, 0x3, RZ ;  /* 0x0000000309097810 */ /* 0x000fc60007ffe0ff */
[--C-:B------:R-:W-:Y:S02]  /*0930*/  IMAD.WIDE.U32 R10, R11, 0x4, R4.reuse ;  /* 0x000000040b0a7825 */ /* 0x100fe400078e0004 */
[----:B------:R-:W2:Y:S02]  /*0940*/  LDG.E R12, desc[UR4][R12.64] ;  /* 0x000000040c0c7981 */ /* 0x000ea4000c1e1900 */
[--C-:B------:R-:W-:Y:S02]  /*0950*/  IMAD.WIDE.U32 R16, R17, 0x4, R4.reuse ;  /* 0x0000000411107825 */ /* 0x100fe400078e0004 */
[----:B------:R-:W3:Y:S02]  /*0960*/  LDG.E R10, desc[UR4][R10.64] ;  /* 0x000000040a0a7981 */ /* 0x000ee4000c1e1900 */
[----:B------:R-:W-:Y:S02]  /*0970*/  IMAD.WIDE.U32 R4, R9, 0x4, R4 ;  /* 0x0000000409047825 */ /* 0x000fe400078e0004 */
[----:B------:R-:W4:Y:S04]  /*0980*/  LDG.E R16, desc[UR4][R16.64] ;  /* 0x0000000410107981 */ /* 0x000f28000c1e1900 */
[----:B------:R-:W5:Y:S01]  /*0990*/  LDG.E R4, desc[UR4][R4.64] ;  /* 0x0000000404047981 */ /* 0x000f62000c1e1900 */
[----:B------:R-:W-:Y:S01]  /*09a0*/  IADD3 R6, PT, PT, R6, 0x4, RZ ;  /* 0x0000000406067810 */ /* 0x000fe20007ffe0ff */
[----:B--2---:R-:W-:-:S04]  /*09b0*/  FADD R15, R15, R12 ;  /* 0x0000000c0f0f7221 */ /* 0x004fc80000000000 */
[----:B---3--:R-:W-:-:S04]  /*09c0*/  FADD R15, R15, R10 ;  /* 0x0000000a0f0f7221 */ /* 0x008fc80000000000 */
[----:B----4-:R-:W-:-:S04]  /*09d0*/  FADD R15, R15, R16 ;  /* 0x000000100f0f7221 */ /* 0x010fc80000000000 */
[----:B-----5:R-:W-:-:S07]  /*09e0*/  FADD R15, R15, R4 ;  /* 0x000000040f0f7221 */ /* 0x020fce0000000000 */
.L_x_4:
[----:B------:R-:W-:Y:S05]  /*09f0*/  @!P1 BRA `(.L_x_0) ;  /* 0x0000000000289947 */ /* 0x000fea0003800000 */
[----:B------:R-:W0:Y:S01]  /*0a00*/  LDC.64 R10, c[0x0][0x388] ;  /* 0x0000e200ff0a7b82 */ /* 0x000e220000000a00 */
[----:B------:R-:W-:Y:S01]  /*0a10*/  IMAD R7, R7, R2, R6 ;  /* 0x0000000207077224 */ /* 0x000fe200078e0206 */
[----:B------:R-:W-:-:S07]  /*0a20*/  IADD3 R8, PT, PT, -R8, RZ, RZ ;  /* 0x000000ff08087210 */ /* 0x000fce0007ffe1ff */
.L_x_5:
[----:B0-----:R-:W-:-:S06]  /*0a30*/  IMAD.WIDE.U32 R4, R7, 0x4, R10 ;  /* 0x0000000407047825 */ /* 0x001fcc00078e000a */
[----:B------:R-:W2:Y:S01]  /*0a40*/  LDG.E R4, desc[UR4][R4.64] ;  /* 0x0000000404047981 */ /* 0x000ea2000c1e1900 */
[----:B------:R-:W-:Y:S02]  /*0a50*/  IADD3 R8, PT, PT, R8, 0x1, RZ ;  /* 0x0000000108087810 */ /* 0x000fe40007ffe0ff */
[----:B------:R-:W-:Y:S02]  /*0a60*/  IADD3 R7, PT, PT, R7, 0x1, RZ ;  /* 0x0000000107077810 */ /* 0x000fe40007ffe0ff */
[----:B------:R-:W-:Y:S01]  /*0a70*/  ISETP.NE.AND P0, PT, R8, RZ, PT ;  /* 0x000000ff0800720c */ /* 0x000fe20003f05270 */
[----:B--2---:R-:W-:-:S12]  /*0a80*/  FADD R15, R4, R15 ;  /* 0x0000000f040f7221 */ /* 0x004fd80000000000 */
[----:B------:R-:W-:Y:S05]  /*0a90*/  @P0 BRA `(.L_x_5) ;  /* 0xfffffffc00e40947 */ /* 0x000fea000383ffff */
.L_x_0:
[----:B------:R-:W0:Y:S01]  /*0aa0*/  LDC.64 R4, c[0x0][0x380] ;  /* 0x0000e000ff047b82 */ /* 0x000e220000000a00 */
[----:B------:R-:W-:-:S04]  /*0ab0*/  IMAD R3, R3, UR7, R0 ;  /* 0x0000000703037c24 */ /* 0x000fc8000f8e0200 */
[----:B0-----:R-:W-:-:S05]  /*0ac0*/  IMAD.WIDE.U32 R2, R3, 0x4, R4 ;  /* 0x0000000403027825 */ /* 0x001fca00078e0004 */
[----:B------:R-:W-:Y:S01]  /*0ad0*/  STG.E desc[UR4][R2.64], R15 ;  /* 0x0000000f02007986 */ /* 0x000fe2000c101904 */
[----:B------:R-:W-:Y:S05]  /*0ae0*/  EXIT ;  /* 0x000000000000794d */ /* 0x000fea0003800000 */
.L_x_6:
[----:B------:R-:W-:-:S00]  /*0af0*/  BRA `(.L_x_6) ;  /* 0xfffffffc00fc7947 */ /* 0x000fc0000383ffff */
[----:B------:R-:W-:-:S00]  /*0b00*/  NOP ;  /* 0x0000000000007918 */ /* 0x000fc00000000000 */
[----:B------:R-:W-:-:S00]  /*0b10*/  NOP ;  /* 0x0000000000007918 */ /* 0x000fc00000000000 */
[----:B------:R-:W-:-:S00]  /*0b20*/  NOP ;  /* 0x0000000000007918 */ /* 0x000fc00000000000 */
[----:B------:R-:W-:-:S00]  /*0b30*/  NOP ;  /* 0x0000000000007918 */ /* 0x000fc00000000000 */
[----:B------:R-:W-:-:S00]  /*0b40*/  NOP ;  /* 0x0000000000007918 */ /* 0x000fc00000000000 */
[----:B------:R-:W-:-:S00]  /*0b50*/  NOP ;  /* 0x0000000000007918 */ /* 0x000fc00000000000 */
[----:B------:R-:W-:-:S00]  /*0b60*/  NOP ;  /* 0x0000000000007918 */ /* 0x000fc00000000000 */
[----:B------:R-:W-:-:S00]  /*0b70*/  NOP ;  /* 0x0000000000007918 */ /* 0x000fc00000000000 */
.L_x_7:


//--------------------- .nv.shared.reserved.0     --------------------------
	.section	.nv.shared.reserved.0,"aw",@nobits
	.weak		__nv_reservedSMEM_offset_0_alias
	.size		__nv_reservedSMEM_offset_0_alias, 0, 64
	.other		__nv_reservedSMEM_offset_0_alias,@"STO_CUDA_RESERVED_SHARED STV_DEFAULT"
__nv_reservedSMEM_offset_0_alias:
	.zero		0
	.zero		64


//--------------------- .nv.constant0._Z21Kernel_Dot_reduction2PfS_iiii --------------------------
	.section	.nv.constant0._Z21Kernel_Dot_reduction2PfS_iiii,"a",@progbits
	.sectionflags	@""
	.align	4
.nv.constant0._Z21Kernel_Dot_reduction2PfS_iiii:
	.zero		928


//--------------------- SYMBOLS --------------------------

	.type		.nv.reservedSmem.offset0,@object
	.size		.nv.reservedSmem.offset0,0x4
